







.version 6.4
.target sm_62
.address_size 64



.visible .entry _Z6KernelP4NodePiPbS2_S1_S2_i(
.param .u64 _Z6KernelP4NodePiPbS2_S1_S2_i_param_0,
.param .u64 _Z6KernelP4NodePiPbS2_S1_S2_i_param_1,
.param .u64 _Z6KernelP4NodePiPbS2_S1_S2_i_param_2,
.param .u64 _Z6KernelP4NodePiPbS2_S1_S2_i_param_3,
.param .u64 _Z6KernelP4NodePiPbS2_S1_S2_i_param_4,
.param .u64 _Z6KernelP4NodePiPbS2_S1_S2_i_param_5,
.param .u32 _Z6KernelP4NodePiPbS2_S1_S2_i_param_6
)
{
.reg .pred %p<6>;
.reg .b16 %rs<6>;
.reg .b32 %r<25>;
.reg .b64 %rd<36>;


ld.param.u64 %rd7, [_Z6KernelP4NodePiPbS2_S1_S2_i_param_0];
ld.param.u64 %rd8, [_Z6KernelP4NodePiPbS2_S1_S2_i_param_1];
ld.param.u64 %rd9, [_Z6KernelP4NodePiPbS2_S1_S2_i_param_2];
ld.param.u64 %rd10, [_Z6KernelP4NodePiPbS2_S1_S2_i_param_3];
ld.param.u64 %rd11, [_Z6KernelP4NodePiPbS2_S1_S2_i_param_4];
ld.param.u64 %rd12, [_Z6KernelP4NodePiPbS2_S1_S2_i_param_5];
ld.param.u32 %r13, [_Z6KernelP4NodePiPbS2_S1_S2_i_param_6];
mov.u32 %r14, %ctaid.x;
shl.b32 %r15, %r14, 8;
mov.u32 %r16, %tid.x;
add.s32 %r1, %r15, %r16;
setp.ge.s32	%p1, %r1, %r13;
@%p1 bra BB0_7;

cvta.to.global.u64 %rd13, %rd9;
cvt.s64.s32	%rd14, %r1;
add.s64 %rd1, %rd13, %rd14;
ld.global.u8 %rs1, [%rd1];
setp.eq.s16	%p2, %rs1, 0;
@%p2 bra BB0_7;

mov.u16 %rs2, 0;
st.global.u8 [%rd1], %rs2;
cvta.to.global.u64 %rd15, %rd10;
add.s64 %rd17, %rd15, %rd14;
mov.u16 %rs3, 1;
st.global.u8 [%rd17], %rs3;
cvta.to.global.u64 %rd18, %rd7;
mul.wide.s32 %rd19, %r1, 8;
add.s64 %rd20, %rd18, %rd19;
add.s64 %rd2, %rd20, 4;
ld.global.u32 %r24, [%rd20+4];
setp.lt.s32	%p3, %r24, 1;
@%p3 bra BB0_7;

cvta.to.global.u64 %rd21, %rd11;
mul.wide.s32 %rd22, %r1, 4;
add.s64 %rd3, %rd21, %rd22;
ld.global.u32 %r23, [%rd2+-4];
cvta.to.global.u64 %rd23, %rd8;
mul.wide.s32 %rd24, %r23, 4;
add.s64 %rd35, %rd23, %rd24;
cvta.to.global.u64 %rd34, %rd12;
mov.u32 %r22, %r23;

BB0_4:
ld.global.u32 %r7, [%rd35];
cvt.s64.s32	%rd26, %r7;
add.s64 %rd27, %rd15, %rd26;
ld.global.u8 %rs4, [%rd27];
setp.ne.s16	%p4, %rs4, 0;
@%p4 bra BB0_6;

ld.global.u32 %r17, [%rd3];
add.s32 %r18, %r17, 1;
mul.wide.s32 %rd29, %r7, 4;
add.s64 %rd30, %rd21, %rd29;
st.global.u32 [%rd30], %r18;
add.s64 %rd33, %rd13, %rd26;
st.global.u8 [%rd33], %rs3;
st.global.u8 [%rd34], %rs3;
ld.global.u32 %r24, [%rd2];
ld.global.u32 %r23, [%rd2+-4];

BB0_6:
add.s64 %rd35, %rd35, 4;
add.s32 %r19, %r23, %r24;
add.s32 %r22, %r22, 1;
setp.lt.s32	%p5, %r22, %r19;
@%p5 bra BB0_4;

BB0_7:
ret;
}




// ===== COMPILED SASS (sm_100) =====

	.target	sm_100

	.elftype	@"ET_EXEC"


//--------------------- .note.nv.tkinfo           --------------------------
	.section	.note.nv.tkinfo,"",@"SHT_NOTE"
	.sectionflags	@"SHF_NOTE_NV_TKINFO"
	.tkinfo
        /*0018*/ 	.word	0x00000002
        /*0030*/ 	.string	""
        /*0030*/ 	.string	"ptxas"
        /*0030*/ 	.string	"Cuda compilation tools, release 13.0, V13.0.88"
        /*0030*/ 	.string	"Build cuda_13.0.r13.0/compiler.36424714_0"
        /*0030*/ 	.string	"-arch sm_100 "



//--------------------- .note.nv.cuinfo           --------------------------
	.section	.note.nv.cuinfo,"",@"SHT_NOTE"
	.sectionflags	@"SHF_NOTE_NV_CUINFO"
        /*0018*/ 	.short	0x0002
        /*001a*/ 	.short	0x003e
        /*001c*/ 	.short	0x0082
	.zero		2


//--------------------- .nv.info                  --------------------------
	.section	.nv.info,"",@"SHT_CUDA_INFO"
	.align	4


	//----- nvinfo : EIATTR_REGCOUNT
	.align		4
        /*0000*/ 	.byte	0x04, 0x2f
        /*0002*/ 	.short	(.L_1 - .L_0)
	.align		4
.L_0:
        /*0004*/ 	.word	index@(_Z6KernelP4NodePiPbS2_S1_S2_i)
        /*0008*/ 	.word	0x00000018


	//----- nvinfo : EIATTR_FRAME_SIZE
	.align		4
.L_1:
        /*000c*/ 	.byte	0x04, 0x11
        /*000e*/ 	.short	(.L_3 - .L_2)
	.align		4
.L_2:
        /*0010*/ 	.word	index@(_Z6KernelP4NodePiPbS2_S1_S2_i)
        /*0014*/ 	.word	0x00000000


	//----- nvinfo : EIATTR_MIN_STACK_SIZE
	.align		4
.L_3:
        /*0018*/ 	.byte	0x04, 0x12
        /*001a*/ 	.short	(.L_5 - .L_4)
	.align		4
.L_4:
        /*001c*/ 	.word	index@(_Z6KernelP4NodePiPbS2_S1_S2_i)
        /*0020*/ 	.word	0x00000000
.L_5:


//--------------------- .nv.compat                --------------------------
	.section	.nv.compat,"",@"SHT_CUDA_COMPAT_INFO"
	.align	4
        /*0000*/ 	.byte	0x02, 0x09, 0x00, 0x00, 0x02, 0x02, 0x01, 0x00, 0x02, 0x05, 0x05, 0x00, 0x03, 0x07, 0x01, 0x01
        /*0010*/ 	.byte	0x02, 0x03, 0x00, 0x00, 0x02, 0x06, 0x01, 0x00, 0x04, 0x0b, 0x08, 0x00, 0x09, 0x00, 0x00, 0x00
        /*0020*/ 	.byte	0x00, 0x00, 0x00, 0x00


//--------------------- .nv.info._Z6KernelP4NodePiPbS2_S1_S2_i --------------------------
	.section	.nv.info._Z6KernelP4NodePiPbS2_S1_S2_i,"",@"SHT_CUDA_INFO"
	.sectionflags	@""
	.align	4


	//----- nvinfo : EIATTR_CUDA_API_VERSION
	.align		4
        /*0000*/ 	.byte	0x04, 0x37
        /*0002*/ 	.short	(.L_7 - .L_6)
.L_6:
        /*0004*/ 	.word	0x00000082


	//----- nvinfo : EIATTR_KPARAM_INFO
	.align		4
.L_7:
        /*0008*/ 	.byte	0x04, 0x17
        /*000a*/ 	.short	(.L_9 - .L_8)
.L_8:
        /*000c*/ 	.word	0x00000000
        /*0010*/ 	.short	0x0006
        /*0012*/ 	.short	0x0030
        /*0014*/ 	.byte	0x00, 0xf0, 0x11, 0x00


	//----- nvinfo : EIATTR_KPARAM_INFO
	.align		4
.L_9:
        /*0018*/ 	.byte	0x04, 0x17
        /*001a*/ 	.short	(.L_11 - .L_10)
.L_10:
        /*001c*/ 	.word	0x00000000
        /*0020*/ 	.short	0x0005
        /*0022*/ 	.short	0x0028
        /*0024*/ 	.byte	0x00, 0xf0, 0x21, 0x00


	//----- nvinfo : EIATTR_KPARAM_INFO
	.align		4
.L_11:
        /*0028*/ 	.byte	0x04, 0x17
        /*002a*/ 	.short	(.L_13 - .L_12)
.L_12:
        /*002c*/ 	.word	0x00000000
        /*0030*/ 	.short	0x0004
        /*0032*/ 	.short	0x0020
        /*0034*/ 	.byte	0x00, 0xf0, 0x21, 0x00


	//----- nvinfo : EIATTR_KPARAM_INFO
	.align		4
.L_13:
        /*0038*/ 	.byte	0x04, 0x17
        /*003a*/ 	.short	(.L_15 - .L_14)
.L_14:
        /*003c*/ 	.word	0x00000000
        /*0040*/ 	.short	0x0003
        /*0042*/ 	.short	0x0018
        /*0044*/ 	.byte	0x00, 0xf0, 0x21, 0x00


	//----- nvinfo : EIATTR_KPARAM_INFO
	.align		4
.L_15:
        /*0048*/ 	.byte	0x04, 0x17
        /*004a*/ 	.short	(.L_17 - .L_16)
.L_16:
        /*004c*/ 	.word	0x00000000
        /*0050*/ 	.short	0x0002
        /*0052*/ 	.short	0x0010
        /*0054*/ 	.byte	0x00, 0xf0, 0x21, 0x00


	//----- nvinfo : EIATTR_KPARAM_INFO
	.align		4
.L_17:
        /*0058*/ 	.byte	0x04, 0x17
        /*005a*/ 	.short	(.L_19 - .L_18)
.L_18:
        /*005c*/ 	.word	0x00000000
        /*0060*/ 	.short	0x0001
        /*0062*/ 	.short	0x0008
        /*0064*/ 	.byte	0x00, 0xf0, 0x21, 0x00


	//----- nvinfo : EIATTR_KPARAM_INFO
	.align		4
.L_19:
        /*0068*/ 	.byte	0x04, 0x17
        /*006a*/ 	.short	(.L_21 - .L_20)
.L_20:
        /*006c*/ 	.word	0x00000000
        /*0070*/ 	.short	0x0000
        /*0072*/ 	.short	0x0000
        /*0074*/ 	.byte	0x00, 0xf0, 0x21, 0x00


	//----- nvinfo : EIATTR_SPARSE_MMA_MASK
	.align		4
.L_21:
        /*0078*/ 	.byte	0x03, 0x50
        /*007a*/ 	.short	0x0000


	//----- nvinfo : EIATTR_MAXREG_COUNT
	.align		4
        /*007c*/ 	.byte	0x03, 0x1b
        /*007e*/ 	.short	0x00ff


	//----- nvinfo : EIATTR_MERCURY_ISA_VERSION
	.align		4
        /*0080*/ 	.byte	0x03, 0x5f
        /*0082*/ 	.short	0x0101


	//----- nvinfo : EIATTR_VRC_CTA_INIT_COUNT
	.align		4
        /*0084*/ 	.byte	0x02, 0x4a
	.zero		1
	.zero		1


	//----- nvinfo : EIATTR_EXIT_INSTR_OFFSETS
	.align		4
        /*0088*/ 	.byte	0x04, 0x1c
        /*008a*/ 	.short	(.L_23 - .L_22)


	//   ....[0]....
.L_22:
        /*008c*/ 	.word	0x00000060


	//   ....[1]....
        /*0090*/ 	.word	0x000000e0


	//   ....[2]....
        /*0094*/ 	.word	0x00000190


	//   ....[3]....
        /*0098*/ 	.word	0x000003c0


	//----- nvinfo : EIATTR_CRS_STACK_SIZE
	.align		4
.L_23:
        /*009c*/ 	.byte	0x04, 0x1e
        /*009e*/ 	.short	(.L_25 - .L_24)
.L_24:
        /*00a0*/ 	.word	0x00000000


	//----- nvinfo : EIATTR_CBANK_PARAM_SIZE
	.align		4
.L_25:
        /*00a4*/ 	.byte	0x03, 0x19
        /*00a6*/ 	.short	0x0034


	//----- nvinfo : EIATTR_PARAM_CBANK
	.align		4
        /*00a8*/ 	.byte	0x04, 0x0a
        /*00aa*/ 	.short	(.L_27 - .L_26)
	.align		4
.L_26:
        /*00ac*/ 	.word	index@(.nv.constant0._Z6KernelP4NodePiPbS2_S1_S2_i)
        /*00b0*/ 	.short	0x0380
        /*00b2*/ 	.short	0x0034


	//----- nvinfo : EIATTR_SW_WAR
	.align		4
.L_27:
        /*00b4*/ 	.byte	0x04, 0x36
        /*00b6*/ 	.short	(.L_29 - .L_28)
.L_28:
        /*00b8*/ 	.word	0x00000008
.L_29:


//--------------------- .nv.callgraph             --------------------------
	.section	.nv.callgraph,"",@"SHT_CUDA_CALLGRAPH"
	.align	4
	.sectionentsize	8
	.align		4
        /*0000*/ 	.word	0x00000000
	.align		4
        /*0004*/ 	.word	0xffffffff
	.align		4
        /*0008*/ 	.word	0x00000000
	.align		4
        /*000c*/ 	.word	0xfffffffe
	.align		4
        /*0010*/ 	.word	0x00000000
	.align		4
        /*0014*/ 	.word	0xfffffffd
	.align		4
        /*0018*/ 	.word	0x00000000
	.align		4
        /*001c*/ 	.word	0xfffffffc


//--------------------- .text._Z6KernelP4NodePiPbS2_S1_S2_i --------------------------
	.section	.text._Z6KernelP4NodePiPbS2_S1_S2_i,"ax",@progbits
	.align	128
        .global         _Z6KernelP4NodePiPbS2_S1_S2_i
        .type           _Z6KernelP4NodePiPbS2_S1_S2_i,@function
        .size           _Z6KernelP4NodePiPbS2_S1_S2_i,(.L_x_2 - _Z6KernelP4NodePiPbS2_S1_S2_i)
        .other          _Z6KernelP4NodePiPbS2_S1_S2_i,@"STO_CUDA_ENTRY STV_DEFAULT"
_Z6KernelP4NodePiPbS2_S1_S2_i:
.text._Z6KernelP4NodePiPbS2_S1_S2_i:
[----:B------:R-:W-:Y:S01]  /*0000*/  LDC R1, c[0x0][0x37c] ;  /* 0x0000df00ff017b82 */ /* 0x000fe20000000800 */
[----:B------:R-:W0:Y:S01]  /*0010*/  S2R R9, SR_CTAID.X ;  /* 0x0000000000097919 */ /* 0x000e220000002500 */
[----:B------:R-:W1:Y:S01]  /*0020*/  LDCU UR4, c[0x0][0x3b0] ;  /* 0x00007600ff0477ac */ /* 0x000e620008000800 */
[----:B------:R-:W0:Y:S02]  /*0030*/  S2R R0, SR_TID.X ;  /* 0x0000000000007919 */ /* 0x000e240000002100 */
[----:B0-----:R-:W-:-:S05]  /*0040*/  IMAD R9, R9, 0x100, R0 ;  /* 0x0000010009097824 */ /* 0x001fca00078e0200 */
[----:B-1----:R-:W-:-:S13]  /*0050*/  ISETP.GE.AND P0, PT, R9, UR4, PT ;  /* 0x0000000409007c0c */ /* 0x002fda000bf06270 */
[----:B------:R-:W-:Y:S05]  /*0060*/  @P0 EXIT ;  /* 0x000000000000094d */ /* 0x000fea0003800000 */
[----:B------:R-:W0:Y:S01]  /*0070*/  LDCU.64 UR6, c[0x0][0x390] ;  /* 0x00007200ff0677ac */ /* 0x000e220008000a00 */
[----:B------:R-:W-:Y:S01]  /*0080*/  SHF.R.S32.HI R7, RZ, 0x1f, R9 ;  /* 0x0000001fff077819 */ /* 0x000fe20000011409 */
[----:B------:R-:W1:Y:S01]  /*0090*/  LDCU.64 UR4, c[0x0][0x358] ;  /* 0x00006b00ff0477ac */ /* 0x000e620008000a00 */
[----:B0-----:R-:W-:-:S04]  /*00a0*/  IADD3 R4, P0, PT, R9, UR6, RZ ;  /* 0x0000000609047c10 */ /* 0x001fc8000ff1e0ff */
[----:B------:R-:W-:-:S05]  /*00b0*/  IADD3.X R5, PT, PT, R7, UR7, RZ, P0, !PT ;  /* 0x0000000707057c10 */ /* 0x000fca00087fe4ff */
[----:B-1----:R-:W2:Y:S02]  /*00c0*/  LDG.E.U8 R0, desc[UR4][R4.64] ;  /* 0x0000000404007981 */ /* 0x002ea4000c1e1100 */
[----:B--2---:R-:W-:-:S13]  /*00d0*/  ISETP.NE.AND P0, PT, R0, RZ, PT ;  /* 0x000000ff0000720c */ /* 0x004fda0003f05270 */
[----:B------:R-:W-:Y:S05]  /*00e0*/  @!P0 EXIT ;  /* 0x000000000000894d */ /* 0x000fea0003800000 */
[----:B------:R-:W0:Y:S01]  /*00f0*/  LDC.64 R2, c[0x0][0x380] ;  /* 0x0000e000ff027b82 */ /* 0x000e220000000a00 */
[----:B------:R-:W1:Y:S01]  /*0100*/  LDCU.64 UR6, c[0x0][0x398] ;  /* 0x00007300ff0677ac */ /* 0x000e620008000a00 */
[----:B------:R-:W-:Y:S01]  /*0110*/  IMAD.MOV.U32 R0, RZ, RZ, 0x1 ;  /* 0x00000001ff007424 */ /* 0x000fe200078e00ff */
[----:B------:R2:W-:Y:S01]  /*0120*/  STG.E.U8 desc[UR4][R4.64], RZ ;  /* 0x000000ff04007986 */ /* 0x0005e2000c101104 */
[----:B-1----:R-:W-:-:S04]  /*0130*/  IADD3 R6, P0, PT, R9, UR6, RZ ;  /* 0x0000000609067c10 */ /* 0x002fc8000ff1e0ff */
[----:B------:R-:W-:Y:S01]  /*0140*/  IADD3.X R7, PT, PT, R7, UR7, RZ, P0, !PT ;  /* 0x0000000707077c10 */ /* 0x000fe200087fe4ff */
[----:B0-----:R-:W-:-:S04]  /*0150*/  IMAD.WIDE R2, R9, 0x8, R2 ;  /* 0x0000000809027825 */ /* 0x001fc800078e0202 */
[----:B------:R2:W-:Y:S04]  /*0160*/  STG.E.U8 desc[UR4][R6.64], R0 ;  /* 0x0000000006007986 */ /* 0x0005e8000c101104 */
[----:B------:R-:W3:Y:S02]  /*0170*/  LDG.E R13, desc[UR4][R2.64+0x4] ;  /* 0x00000404020d7981 */ /* 0x000ee4000c1e1900 */
[----:B---3--:R-:W-:-:S13]  /*0180*/  ISETP.GE.AND P0, PT, R13, 0x1, PT ;  /* 0x000000010d00780c */ /* 0x008fda0003f06270 */
[----:B--2---:R-:W-:Y:S05]  /*0190*/  @!P0 EXIT ;  /* 0x000000000000894d */ /* 0x004fea0003800000 */
[----:B------:R-:W2:Y:S01]  /*01a0*/  LDG.E R0, desc[UR4][R2.64] ;  /* 0x0000000402007981 */ /* 0x000ea2000c1e1900 */
[----:B------:R-:W2:Y:S01]  /*01b0*/  LDC.64 R6, c[0x0][0x388] ;  /* 0x0000e200ff067b82 */ /* 0x000ea20000000a00 */
[----:B------:R-:W0:Y:S07]  /*01c0*/  LDCU.64 UR6, c[0x0][0x398] ;  /* 0x00007300ff0677ac */ /* 0x000e2e0008000a00 */
[----:B------:R-:W1:Y:S02]  /*01d0*/  LDC.64 R4, c[0x0][0x3a0] ;  /* 0x0000e800ff047b82 */ /* 0x000e640000000a00 */
[----:B-1----:R-:W-:-:S04]  /*01e0*/  IMAD.WIDE R4, R9, 0x4, R4 ;  /* 0x0000000409047825 */ /* 0x002fc800078e0204 */
[----:B--2---:R-:W-:-:S04]  /*01f0*/  IMAD.WIDE R6, R0, 0x4, R6 ;  /* 0x0000000400067825 */ /* 0x004fc800078e0206 */
[----:B0-----:R-:W-:-:S07]  /*0200*/  IMAD.MOV.U32 R12, RZ, RZ, R0 ;  /* 0x000000ffff0c7224 */ /* 0x001fce00078e0000 */
.L_x_0:
[----:B------:R-:W2:Y:S02]  /*0210*/  LDG.E R19, desc[UR4][R6.64] ;  /* 0x0000000406137981 */ /* 0x000ea4000c1e1900 */
[----:B--2---:R-:W-:Y:S02]  /*0220*/  SHF.R.S32.HI R20, RZ, 0x1f, R19 ;  /* 0x0000001fff147819 */ /* 0x004fe40000011413 */
[----:B------:R-:W-:-:S04]  /*0230*/  IADD3 R16, P0, PT, R19, UR6, RZ ;  /* 0x0000000613107c10 */ /* 0x000fc8000ff1e0ff */
[----:B------:R-:W-:-:S05]  /*0240*/  IADD3.X R17, PT, PT, R20, UR7, RZ, P0, !PT ;  /* 0x0000000714117c10 */ /* 0x000fca00087fe4ff */
[----:B------:R-:W2:Y:S02]  /*0250*/  LDG.E.U8 R16, desc[UR4][R16.64] ;  /* 0x0000000410107981 */ /* 0x000ea4000c1e1100 */
[----:B--2---:R-:W-:-:S13]  /*0260*/  ISETP.NE.AND P0, PT, R16, RZ, PT ;  /* 0x000000ff1000720c */ /* 0x004fda0003f05270 */
[----:B------:R-:W2:Y:S01]  /*0270*/  @!P0 LDG.E R18, desc[UR4][R4.64] ;  /* 0x0000000404128981 */ /* 0x000ea2000c1e1900 */
[----:B------:R-:W0:Y:S01]  /*0280*/  @!P0 LDC.64 R8, c[0x0][0x390] ;  /* 0x0000e400ff088b82 */ /* 0x000e220000000a00 */
[----:B------:R-:W-:-:S05]  /*0290*/  IMAD.MOV.U32 R21, RZ, RZ, 0x1 ;  /* 0x00000001ff157424 */ /* 0x000fca00078e00ff */
[----:B------:R-:W-:Y:S02]  /*02a0*/  @!P0 PRMT R16, R21, 0x7610, R16 ;  /* 0x0000761015108816 */ /* 0x000fe40000000010 */
[----:B------:R-:W1:Y:S08]  /*02b0*/  @!P0 LDC.64 R14, c[0x0][0x3a0] ;  /* 0x0000e800ff0e8b82 */ /* 0x000e700000000a00 */
[----:B------:R-:W3:Y:S01]  /*02c0*/  @!P0 LDC.64 R10, c[0x0][0x3a8] ;  /* 0x0000ea00ff0a8b82 */ /* 0x000ee20000000a00 */
[----:B0-----:R-:W-:-:S05]  /*02d0*/  @!P0 IADD3 R8, P1, PT, R19, R8, RZ ;  /* 0x0000000813088210 */ /* 0x001fca0007f3e0ff */
[----:B------:R-:W-:Y:S02]  /*02e0*/  @!P0 IMAD.X R9, R20, 0x1, R9, P1 ;  /* 0x0000000114098824 */ /* 0x000fe400008e0609 */
[----:B-1----:R-:W-:-:S04]  /*02f0*/  @!P0 IMAD.WIDE R14, R19, 0x4, R14 ;  /* 0x00000004130e8825 */ /* 0x002fc800078e020e */
[----:B--2---:R-:W-:-:S05]  /*0300*/  @!P0 VIADD R19, R18, 0x1 ;  /* 0x0000000112138836 */ /* 0x004fca0000000000 */
[----:B------:R0:W-:Y:S04]  /*0310*/  @!P0 STG.E desc[UR4][R14.64], R19 ;  /* 0x000000130e008986 */ /* 0x0001e8000c101904 */
[----:B------:R0:W-:Y:S04]  /*0320*/  @!P0 STG.E.U8 desc[UR4][R8.64], R16 ;  /* 0x0000001008008986 */ /* 0x0001e8000c101104 */
[----:B---3--:R0:W-:Y:S04]  /*0330*/  @!P0 STG.E.U8 desc[UR4][R10.64], R16 ;  /* 0x000000100a008986 */ /* 0x0081e8000c101104 */
[----:B------:R-:W2:Y:S04]  /*0340*/  @!P0 LDG.E R13, desc[UR4][R2.64+0x4] ;  /* 0x00000404020d8981 */ /* 0x000ea8000c1e1900 */
[----:B------:R-:W2:Y:S01]  /*0350*/  @!P0 LDG.E R12, desc[UR4][R2.64] ;  /* 0x00000004020c8981 */ /* 0x000ea2000c1e1900 */
[----:B------:R-:W-:Y:S01]  /*0360*/  VIADD R0, R0, 0x1 ;  /* 0x0000000100007836 */ /* 0x000fe20000000000 */
[----:B------:R-:W-:-:S05]  /*0370*/  IADD3 R6, P1, PT, R6, 0x4, RZ ;  /* 0x0000000406067810 */ /* 0x000fca0007f3e0ff */
[----:B------:R-:W-:Y:S02]  /*0380*/  IMAD.X R7, RZ, RZ, R7, P1 ;  /* 0x000000ffff077224 */ /* 0x000fe400008e0607 */
[----:B--2---:R-:W-:-:S05]  /*0390*/  IMAD.IADD R17, R13, 0x1, R12 ;  /* 0x000000010d117824 */ /* 0x004fca00078e020c */
[----:B------:R-:W-:-:S13]  /*03a0*/  ISETP.GE.AND P0, PT, R0, R17, PT ;  /* 0x000000110000720c */ /* 0x000fda0003f06270 */
[----:B0-----:R-:W-:Y:S05]  /*03b0*/  @!P0 BRA `(.L_x_0) ;  /* 0xfffffffc00948947 */ /* 0x001fea000383ffff */
[----:B------:R-:W-:Y:S05]  /*03c0*/  EXIT ;  /* 0x000000000000794d */ /* 0x000fea0003800000 */
.L_x_1:
[----:B------:R-:W-:-:S00]  /*03d0*/  BRA `(.L_x_1) ;  /* 0xfffffffc00fc7947 */ /* 0x000fc0000383ffff */
[----:B------:R-:W-:-:S00]  /*03e0*/  NOP ;  /* 0x0000000000007918 */ /* 0x000fc00000000000 */
        /* <DEDUP_REMOVED lines=9> */
.L_x_2:


//--------------------- .nv.shared.reserved.0     --------------------------
	.section	.nv.shared.reserved.0,"aw",@nobits
	.weak		__nv_reservedSMEM_offset_0_alias
	.size		__nv_reservedSMEM_offset_0_alias, 0, 64
	.other		__nv_reservedSMEM_offset_0_alias,@"STO_CUDA_RESERVED_SHARED STV_DEFAULT"
__nv_reservedSMEM_offset_0_alias:
	.zero		0
	.zero		64


//--------------------- .nv.constant0._Z6KernelP4NodePiPbS2_S1_S2_i --------------------------
	.section	.nv.constant0._Z6KernelP4NodePiPbS2_S1_S2_i,"a",@progbits
	.sectionflags	@""
	.align	4
.nv.constant0._Z6KernelP4NodePiPbS2_S1_S2_i:
	.zero		948


//--------------------- SYMBOLS --------------------------

	.type		.nv.reservedSmem.offset0,@object
	.size		.nv.reservedSmem.offset0,0x4
